//
// Generated by NVIDIA NVVM Compiler
//
// Compiler Build ID: CL-36424714
// Cuda compilation tools, release 13.0, V13.0.88
// Based on NVVM 20.0.0
//

.version 9.0
.target sm_100
.address_size 64

	// .globl	__accrg_jacobi__1_1

.visible .entry __accrg_jacobi__1_1(
	.param .u32 __accrg_jacobi__1_1_param_0,
	.param .u32 __accrg_jacobi__1_1_param_1,
	.param .u64 .ptr .align 1 __accrg_jacobi__1_1_param_2,
	.param .f64 __accrg_jacobi__1_1_param_3,
	.param .f64 __accrg_jacobi__1_1_param_4,
	.param .f64 __accrg_jacobi__1_1_param_5,
	.param .u64 .ptr .align 1 __accrg_jacobi__1_1_param_6
)
{
	.reg .pred 	%p<8>;
	.reg .b32 	%r<21>;
	.reg .b64 	%rd<8>;
	.reg .b64 	%fd<18>;

	ld.param.u32 	%r12, [__accrg_jacobi__1_1_param_0];
	ld.param.u32 	%r11, [__accrg_jacobi__1_1_param_1];
	ld.param.u64 	%rd3, [__accrg_jacobi__1_1_param_2];
	ld.param.f64 	%fd1, [__accrg_jacobi__1_1_param_3];
	ld.param.f64 	%fd2, [__accrg_jacobi__1_1_param_4];
	ld.param.f64 	%fd3, [__accrg_jacobi__1_1_param_5];
	ld.param.u64 	%rd4, [__accrg_jacobi__1_1_param_6];
	mov.u32 	%r19, %ctaid.y;
	add.s32 	%r2, %r12, -1;
	setp.ge.s32 	%p1, %r19, %r2;
	@%p1 bra 	$L__BB0_8;
	mov.u32 	%r13, %ntid.x;
	mov.u32 	%r14, %ctaid.x;
	mov.u32 	%r15, %tid.x;
	mad.lo.s32 	%r3, %r14, %r13, %r15;
	add.s32 	%r4, %r11, -1;
	mov.u32 	%r16, %nctaid.x;
	mul.lo.s32 	%r5, %r13, %r16;
	cvta.to.global.u64 	%rd1, %rd3;
	cvta.to.global.u64 	%rd2, %rd4;
$L__BB0_2:
	setp.ge.s32 	%p2, %r3, %r4;
	@%p2 bra 	$L__BB0_7;
	mul.lo.s32 	%r7, %r19, %r11;
	mov.u32 	%r20, %r3;
$L__BB0_4:
	setp.eq.s32 	%p3, %r19, 0;
	setp.lt.s32 	%p4, %r20, 1;
	or.pred  	%p5, %p3, %p4;
	@%p5 bra 	$L__BB0_6;
	add.s32 	%r17, %r20, %r7;
	mul.wide.s32 	%rd5, %r17, 8;
	add.s64 	%rd6, %rd1, %rd5;
	ld.global.f64 	%fd4, [%rd6];
	ld.global.f64 	%fd5, [%rd6+8];
	ld.global.f64 	%fd6, [%rd6+-8];
	add.f64 	%fd7, %fd6, %fd6;
	add.f64 	%fd8, %fd5, %fd7;
	add.f64 	%fd9, %fd5, %fd8;
	mul.f64 	%fd10, %fd2, %fd9;
	fma.rn.f64 	%fd11, %fd1, %fd4, %fd10;
	ld.global.f64 	%fd12, [%rd6+16];
	ld.global.f64 	%fd13, [%rd6+-16];
	add.f64 	%fd14, %fd4, %fd13;
	add.f64 	%fd15, %fd4, %fd14;
	add.f64 	%fd16, %fd12, %fd15;
	fma.rn.f64 	%fd17, %fd3, %fd16, %fd11;
	add.s64 	%rd7, %rd2, %rd5;
	st.global.f64 	[%rd7], %fd17;
$L__BB0_6:
	add.s32 	%r20, %r20, %r5;
	setp.lt.s32 	%p6, %r20, %r4;
	@%p6 bra 	$L__BB0_4;
$L__BB0_7:
	mov.u32 	%r18, %nctaid.y;
	add.s32 	%r19, %r19, %r18;
	setp.lt.s32 	%p7, %r19, %r2;
	@%p7 bra 	$L__BB0_2;
$L__BB0_8:
	ret;

}


// ===== COMPILED SASS (sm_100) =====

	.target	sm_100

	.elftype	@"ET_EXEC"


//--------------------- .note.nv.tkinfo           --------------------------
	.section	.note.nv.tkinfo,"",@"SHT_NOTE"
	.sectionflags	@"SHF_NOTE_NV_TKINFO"
	.tkinfo
        /*0018*/ 	.word	0x00000002
        /*0030*/ 	.string	""
        /*0030*/ 	.string	"ptxas"
        /*0030*/ 	.string	"Cuda compilation tools, release 13.0, V13.0.88"
        /*0030*/ 	.string	"Build cuda_13.0.r13.0/compiler.36424714_0"
        /*0030*/ 	.string	"-arch sm_100 -m 64 "



//--------------------- .note.nv.cuinfo           --------------------------
	.section	.note.nv.cuinfo,"",@"SHT_NOTE"
	.sectionflags	@"SHF_NOTE_NV_CUINFO"
        /*0018*/ 	.short	0x0002
        /*001a*/ 	.short	0x0064
        /*001c*/ 	.short	0x0082
	.zero		2


//--------------------- .nv.info                  --------------------------
	.section	.nv.info,"",@"SHT_CUDA_INFO"
	.align	4


	//----- nvinfo : EIATTR_REGCOUNT
	.align		4
        /*0000*/ 	.byte	0x04, 0x2f
        /*0002*/ 	.short	(.L_1 - .L_0)
	.align		4
.L_0:
        /*0004*/ 	.word	index@(__accrg_jacobi__1_1)
        /*0008*/ 	.word	0x0000001a


	//----- nvinfo : EIATTR_FRAME_SIZE
	.align		4
.L_1:
        /*000c*/ 	.byte	0x04, 0x11
        /*000e*/ 	.short	(.L_3 - .L_2)
	.align		4
.L_2:
        /*0010*/ 	.word	index@(__accrg_jacobi__1_1)
        /*0014*/ 	.word	0x00000000


	//----- nvinfo : EIATTR_MIN_STACK_SIZE
	.align		4
.L_3:
        /*0018*/ 	.byte	0x04, 0x12
        /*001a*/ 	.short	(.L_5 - .L_4)
	.align		4
.L_4:
        /*001c*/ 	.word	index@(__accrg_jacobi__1_1)
        /*0020*/ 	.word	0x00000000
.L_5:


//--------------------- .nv.compat                --------------------------
	.section	.nv.compat,"",@"SHT_CUDA_COMPAT_INFO"
	.align	4
        /*0000*/ 	.byte	0x02, 0x09, 0x00, 0x00, 0x02, 0x02, 0x01, 0x00, 0x02, 0x05, 0x05, 0x00, 0x03, 0x07, 0x01, 0x01
        /*0010*/ 	.byte	0x02, 0x03, 0x00, 0x00, 0x02, 0x06, 0x01, 0x00, 0x04, 0x0b, 0x08, 0x00, 0x01, 0x00, 0x00, 0x00
        /*0020*/ 	.byte	0x00, 0x00, 0x00, 0x00


//--------------------- .nv.info.__accrg_jacobi__1_1 --------------------------
	.section	.nv.info.__accrg_jacobi__1_1,"",@"SHT_CUDA_INFO"
	.sectionflags	@""
	.align	4


	//----- nvinfo : EIATTR_CUDA_API_VERSION
	.align		4
        /*0000*/ 	.byte	0x04, 0x37
        /*0002*/ 	.short	(.L_7 - .L_6)
.L_6:
        /*0004*/ 	.word	0x00000082


	//----- nvinfo : EIATTR_KPARAM_INFO
	.align		4
.L_7:
        /*0008*/ 	.byte	0x04, 0x17
        /*000a*/ 	.short	(.L_9 - .L_8)
.L_8:
        /*000c*/ 	.word	0x00000000
        /*0010*/ 	.short	0x0006
        /*0012*/ 	.short	0x0028
        /*0014*/ 	.byte	0x00, 0xf5, 0x21, 0x00


	//----- nvinfo : EIATTR_KPARAM_INFO
	.align		4
.L_9:
        /*0018*/ 	.byte	0x04, 0x17
        /*001a*/ 	.short	(.L_11 - .L_10)
.L_10:
        /*001c*/ 	.word	0x00000000
        /*0020*/ 	.short	0x0005
        /*0022*/ 	.short	0x0020
        /*0024*/ 	.byte	0x00, 0xf0, 0x21, 0x00


	//----- nvinfo : EIATTR_KPARAM_INFO
	.align		4
.L_11:
        /*0028*/ 	.byte	0x04, 0x17
        /*002a*/ 	.short	(.L_13 - .L_12)
.L_12:
        /*002c*/ 	.word	0x00000000
        /*0030*/ 	.short	0x0004
        /*0032*/ 	.short	0x0018
        /*0034*/ 	.byte	0x00, 0xf0, 0x21, 0x00


	//----- nvinfo : EIATTR_KPARAM_INFO
	.align		4
.L_13:
        /*0038*/ 	.byte	0x04, 0x17
        /*003a*/ 	.short	(.L_15 - .L_14)
.L_14:
        /*003c*/ 	.word	0x00000000
        /*0040*/ 	.short	0x0003
        /*0042*/ 	.short	0x0010
        /*0044*/ 	.byte	0x00, 0xf0, 0x21, 0x00


	//----- nvinfo : EIATTR_KPARAM_INFO
	.align		4
.L_15:
        /*0048*/ 	.byte	0x04, 0x17
        /*004a*/ 	.short	(.L_17 - .L_16)
.L_16:
        /*004c*/ 	.word	0x00000000
        /*0050*/ 	.short	0x0002
        /*0052*/ 	.short	0x0008
        /*0054*/ 	.byte	0x00, 0xf5, 0x21, 0x00


	//----- nvinfo : EIATTR_KPARAM_INFO
	.align		4
.L_17:
        /*0058*/ 	.byte	0x04, 0x17
        /*005a*/ 	.short	(.L_19 - .L_18)
.L_18:
        /*005c*/ 	.word	0x00000000
        /*0060*/ 	.short	0x0001
        /*0062*/ 	.short	0x0004
        /*0064*/ 	.byte	0x00, 0xf0, 0x11, 0x00


	//----- nvinfo : EIATTR_KPARAM_INFO
	.align		4
.L_19:
        /*0068*/ 	.byte	0x04, 0x17
        /*006a*/ 	.short	(.L_21 - .L_20)
.L_20:
        /*006c*/ 	.word	0x00000000
        /*0070*/ 	.short	0x0000
        /*0072*/ 	.short	0x0000
        /*0074*/ 	.byte	0x00, 0xf0, 0x11, 0x00


	//----- nvinfo : EIATTR_SPARSE_MMA_MASK
	.align		4
.L_21:
        /*0078*/ 	.byte	0x03, 0x50
        /*007a*/ 	.short	0x0000


	//----- nvinfo : EIATTR_MAXREG_COUNT
	.align		4
        /*007c*/ 	.byte	0x03, 0x1b
        /*007e*/ 	.short	0x00ff


	//----- nvinfo : EIATTR_MERCURY_ISA_VERSION
	.align		4
        /*0080*/ 	.byte	0x03, 0x5f
        /*0082*/ 	.short	0x0101


	//----- nvinfo : EIATTR_VRC_CTA_INIT_COUNT
	.align		4
        /*0084*/ 	.byte	0x02, 0x4a
	.zero		1
	.zero		1


	//----- nvinfo : EIATTR_EXIT_INSTR_OFFSETS
	.align		4
        /*0088*/ 	.byte	0x04, 0x1c
        /*008a*/ 	.short	(.L_23 - .L_22)


	//   ....[0]....
.L_22:
        /*008c*/ 	.word	0x00000050


	//   ....[1]....
        /*0090*/ 	.word	0x00000370


	//----- nvinfo : EIATTR_CRS_STACK_SIZE
	.align		4
.L_23:
        /*0094*/ 	.byte	0x04, 0x1e
        /*0096*/ 	.short	(.L_25 - .L_24)
.L_24:
        /*0098*/ 	.word	0x00000000


	//----- nvinfo : EIATTR_CBANK_PARAM_SIZE
	.align		4
.L_25:
        /*009c*/ 	.byte	0x03, 0x19
        /*009e*/ 	.short	0x0030


	//----- nvinfo : EIATTR_PARAM_CBANK
	.align		4
        /*00a0*/ 	.byte	0x04, 0x0a
        /*00a2*/ 	.short	(.L_27 - .L_26)
	.align		4
.L_26:
        /*00a4*/ 	.word	index@(.nv.constant0.__accrg_jacobi__1_1)
        /*00a8*/ 	.short	0x0380
        /*00aa*/ 	.short	0x0030


	//----- nvinfo : EIATTR_SW_WAR
	.align		4
.L_27:
        /*00ac*/ 	.byte	0x04, 0x36
        /*00ae*/ 	.short	(.L_29 - .L_28)
.L_28:
        /*00b0*/ 	.word	0x00000008
.L_29:


//--------------------- .nv.callgraph             --------------------------
	.section	.nv.callgraph,"",@"SHT_CUDA_CALLGRAPH"
	.align	4
	.sectionentsize	8
	.align		4
        /*0000*/ 	.word	0x00000000
	.align		4
        /*0004*/ 	.word	0xffffffff
	.align		4
        /*0008*/ 	.word	0x00000000
	.align		4
        /*000c*/ 	.word	0xfffffffe
	.align		4
        /*0010*/ 	.word	0x00000000
	.align		4
        /*0014*/ 	.word	0xfffffffd
	.align		4
        /*0018*/ 	.word	0x00000000
	.align		4
        /*001c*/ 	.word	0xfffffffc


//--------------------- .text.__accrg_jacobi__1_1 --------------------------
	.section	.text.__accrg_jacobi__1_1,"ax",@progbits
	.align	128
        .global         __accrg_jacobi__1_1
        .type           __accrg_jacobi__1_1,@function
        .size           __accrg_jacobi__1_1,(.L_x_7 - __accrg_jacobi__1_1)
        .other          __accrg_jacobi__1_1,@"STO_CUDA_ENTRY STV_DEFAULT"
__accrg_jacobi__1_1:
.text.__accrg_jacobi__1_1:
[----:B------:R-:W-:Y:S08]  /*0000*/  LDC R1, c[0x0][0x37c] ;  /* 0x0000df00ff017b82 */ /* 0x000ff00000000800 */
[----:B------:R-:W0:Y:S08]  /*0010*/  LDC R0, c[0x0][0x380] ;  /* 0x0000e000ff007b82 */ /* 0x000e300000000800 */
[----:B------:R-:W1:Y:S01]  /*0020*/  S2UR UR4, SR_CTAID.Y ;  /* 0x00000000000479c3 */ /* 0x000e620000002600 */
[----:B0-----:R-:W-:-:S05]  /*0030*/  VIADD R0, R0, 0xffffffff ;  /* 0xffffffff00007836 */ /* 0x001fca0000000000 */
[----:B-1----:R-:W-:-:S13]  /*0040*/  ISETP.LE.AND P0, PT, R0, UR4, PT ;  /* 0x0000000400007c0c */ /* 0x002fda000bf03270 */
[----:B------:R-:W-:Y:S05]  /*0050*/  @P0 EXIT ;  /* 0x000000000000094d */ /* 0x000fea0003800000 */
[----:B------:R-:W0:Y:S01]  /*0060*/  S2R R16, SR_CTAID.X ;  /* 0x0000000000107919 */ /* 0x000e220000002500 */
[----:B------:R-:W1:Y:S01]  /*0070*/  LDCU UR7, c[0x0][0x360] ;  /* 0x00006c00ff0777ac */ /* 0x000e620008000800 */
[----:B------:R-:W0:Y:S01]  /*0080*/  S2R R3, SR_TID.X ;  /* 0x0000000000037919 */ /* 0x000e220000002100 */
[----:B------:R-:W2:Y:S01]  /*0090*/  LDCU UR5, c[0x0][0x384] ;  /* 0x00007080ff0577ac */ /* 0x000ea20008000800 */
[----:B------:R-:W1:Y:S01]  /*00a0*/  LDCU UR6, c[0x0][0x370] ;  /* 0x00006e00ff0677ac */ /* 0x000e620008000800 */
[----:B------:R-:W3:Y:S01]  /*00b0*/  LDCU.64 UR8, c[0x0][0x358] ;  /* 0x00006b00ff0877ac */ /* 0x000ee20008000a00 */
[----:B--2---:R-:W-:Y:S02]  /*00c0*/  UIADD3 UR5, UPT, UPT, UR5, -0x1, URZ ;  /* 0xffffffff05057890 */ /* 0x004fe4000fffe0ff */
[----:B-1----:R-:W-:Y:S02]  /*00d0*/  UIMAD UR6, UR7, UR6, URZ ;  /* 0x00000006070672a4 */ /* 0x002fe4000f8e02ff */
[----:B0--3--:R-:W-:-:S10]  /*00e0*/  IMAD R16, R16, UR7, R3 ;  /* 0x0000000710107c24 */ /* 0x009fd4000f8e0203 */
.L_x_5:
[----:B------:R-:W-:Y:S01]  /*00f0*/  ISETP.GE.AND P0, PT, R16, UR5, PT ;  /* 0x0000000510007c0c */ /* 0x000fe2000bf06270 */
[----:B------:R-:W0:Y:S01]  /*0100*/  LDCU.128 UR12, c[0x0][0x390] ;  /* 0x00007200ff0c77ac */ /* 0x000e220008000c00 */
[----:B------:R-:W-:Y:S11]  /*0110*/  BSSY.RECONVERGENT B0, `(.L_x_0) ;  /* 0x0000021000007945 */ /* 0x000ff60003800200 */
[----:B-1234-:R-:W-:Y:S05]  /*0120*/  @P0 BRA `(.L_x_1) ;  /* 0x00000000007c0947 */ /* 0x01efea0003800000 */
[----:B------:R-:W1:Y:S01]  /*0130*/  LDC R17, c[0x0][0x384] ;  /* 0x0000e100ff117b82 */ /* 0x000e620000000800 */
[----:B------:R-:W-:-:S07]  /*0140*/  MOV R18, R16 ;  /* 0x0000001000127202 */ /* 0x000fce0000000f00 */
[----:B------:R-:W2:Y:S08]  /*0150*/  LDC.64 R2, c[0x0][0x388] ;  /* 0x0000e200ff027b82 */ /* 0x000eb00000000a00 */
[----:B------:R-:W3:Y:S08]  /*0160*/  LDC.64 R4, c[0x0][0x3a0] ;  /* 0x0000e800ff047b82 */ /* 0x000ef00000000a00 */
[----:B------:R-:W4:Y:S02]  /*0170*/  LDC.64 R6, c[0x0][0x3a8] ;  /* 0x0000ea00ff067b82 */ /* 0x000f240000000a00 */
.L_x_4:
[----:B------:R-:W-:Y:S01]  /*0180*/  ISETP.GE.AND P0, PT, R18, 0x1, PT ;  /* 0x000000011200780c */ /* 0x000fe20003f06270 */
[----:B------:R-:W-:Y:S03]  /*0190*/  BSSY.RECONVERGENT B1, `(.L_x_2) ;  /* 0x0000015000017945 */ /* 0x000fe60003800200 */
[----:B------:R-:W-:-:S13]  /*01a0*/  ISETP.EQ.OR P0, PT, RZ, UR4, !P0 ;  /* 0x00000004ff007c0c */ /* 0x000fda000c702670 */
[----:B------:R-:W-:Y:S05]  /*01b0*/  @P0 BRA `(.L_x_3) ;  /* 0x0000000000480947 */ /* 0x000fea0003800000 */
[----:B-1----:R-:W-:-:S04]  /*01c0*/  IMAD R19, R17, UR4, R18 ;  /* 0x0000000411137c24 */ /* 0x002fc8000f8e0212 */
[----:B--2---:R-:W-:-:S05]  /*01d0*/  IMAD.WIDE R20, R19, 0x8, R2 ;  /* 0x0000000813147825 */ /* 0x004fca00078e0202 */
[----:B------:R-:W2:Y:S04]  /*01e0*/  LDG.E.64 R22, desc[UR8][R20.64+-0x8] ;  /* 0xfffff80814167981 */ /* 0x000ea8000c1e1b00 */
[----:B------:R-:W5:Y:S04]  /*01f0*/  LDG.E.64 R12, desc[UR8][R20.64+0x8] ;  /* 0x00000808140c7981 */ /* 0x000f68000c1e1b00 */
[----:B------:R-:W3:Y:S04]  /*0200*/  LDG.E.64 R10, desc[UR8][R20.64] ;  /* 0x00000008140a7981 */ /* 0x000ee8000c1e1b00 */
[----:B------:R-:W3:Y:S04]  /*0210*/  LDG.E.64 R8, desc[UR8][R20.64+-0x10] ;  /* 0xfffff00814087981 */ /* 0x000ee8000c1e1b00 */
[----:B------:R-:W4:Y:S01]  /*0220*/  LDG.E.64 R14, desc[UR8][R20.64+0x10] ;  /* 0x00001008140e7981 */ /* 0x000f22000c1e1b00 */
[----:B--2---:R-:W-:-:S08]  /*0230*/  DADD R22, R22, R22 ;  /* 0x0000000016167229 */ /* 0x004fd00000000016 */
[----:B-----5:R-:W-:Y:S02]  /*0240*/  DADD R22, R12, R22 ;  /* 0x000000000c167229 */ /* 0x020fe40000000016 */
[----:B---3--:R-:W-:-:S06]  /*0250*/  DADD R8, R10, R8 ;  /* 0x000000000a087229 */ /* 0x008fcc0000000008 */
[----:B------:R-:W-:Y:S02]  /*0260*/  DADD R22, R12, R22 ;  /* 0x000000000c167229 */ /* 0x000fe40000000016 */
[----:B------:R-:W-:-:S06]  /*0270*/  DADD R8, R10, R8 ;  /* 0x000000000a087229 */ /* 0x000fcc0000000008 */
[----:B0-----:R-:W-:Y:S02]  /*0280*/  DMUL R22, R22, UR14 ;  /* 0x0000000e16167c28 */ /* 0x001fe40008000000 */
[----:B----4-:R-:W-:-:S06]  /*0290*/  DADD R8, R14, R8 ;  /* 0x000000000e087229 */ /* 0x010fcc0000000008 */
[----:B------:R-:W-:Y:S01]  /*02a0*/  DFMA R22, R10, UR12, R22 ;  /* 0x0000000c0a167c2b */ /* 0x000fe20008000016 */
[----:B------:R-:W-:-:S07]  /*02b0*/  IMAD.WIDE R10, R19, 0x8, R6 ;  /* 0x00000008130a7825 */ /* 0x000fce00078e0206 */
[----:B------:R-:W-:-:S07]  /*02c0*/  DFMA R8, R8, R4, R22 ;  /* 0x000000040808722b */ /* 0x000fce0000000016 */
[----:B------:R0:W-:Y:S04]  /*02d0*/  STG.E.64 desc[UR8][R10.64], R8 ;  /* 0x000000080a007986 */ /* 0x0001e8000c101b08 */
.L_x_3:
[----:B0-----:R-:W-:Y:S05]  /*02e0*/  BSYNC.RECONVERGENT B1 ;  /* 0x0000000000017941 */ /* 0x001fea0003800200 */
.L_x_2:
[----:B------:R-:W-:-:S05]  /*02f0*/  VIADD R18, R18, UR6 ;  /* 0x0000000612127c36 */ /* 0x000fca0008000000 */
[----:B------:R-:W-:-:S13]  /*0300*/  ISETP.GE.AND P0, PT, R18, UR5, PT ;  /* 0x0000000512007c0c */ /* 0x000fda000bf06270 */
[----:B------:R-:W-:Y:S05]  /*0310*/  @!P0 BRA `(.L_x_4) ;  /* 0xfffffffc00988947 */ /* 0x000fea000383ffff */
.L_x_1:
[----:B0-----:R-:W-:Y:S05]  /*0320*/  BSYNC.RECONVERGENT B0 ;  /* 0x0000000000007941 */ /* 0x001fea0003800200 */
.L_x_0:
[----:B------:R-:W0:Y:S02]  /*0330*/  LDCU UR7, c[0x0][0x374] ;  /* 0x00006e80ff0777ac */ /* 0x000e240008000800 */
[----:B0-----:R-:W-:-:S06]  /*0340*/  UIADD3 UR4, UPT, UPT, UR7, UR4, URZ ;  /* 0x0000000407047290 */ /* 0x001fcc000fffe0ff */
[----:B------:R-:W-:-:S13]  /*0350*/  ISETP.LE.AND P0, PT, R0, UR4, PT ;  /* 0x0000000400007c0c */ /* 0x000fda000bf03270 */
[----:B------:R-:W-:Y:S05]  /*0360*/  @!P0 BRA `(.L_x_5) ;  /* 0xfffffffc00608947 */ /* 0x000fea000383ffff */
[----:B------:R-:W-:Y:S05]  /*0370*/  EXIT ;  /* 0x000000000000794d */ /* 0x000fea0003800000 */
.L_x_6:
[----:B------:R-:W-:-:S00]  /*0380*/  BRA `(.L_x_6) ;  /* 0xfffffffc00fc7947 */ /* 0x000fc0000383ffff */
[----:B------:R-:W-:-:S00]  /*0390*/  NOP ;  /* 0x0000000000007918 */ /* 0x000fc00000000000 */
        /* <DEDUP_REMOVED lines=14> */
.L_x_7:


//--------------------- .nv.shared.reserved.0     --------------------------
	.section	.nv.shared.reserved.0,"aw",@nobits
	.weak		__nv_reservedSMEM_offset_0_alias
	.size		__nv_reservedSMEM_offset_0_alias, 0, 64
	.other		__nv_reservedSMEM_offset_0_alias,@"STO_CUDA_RESERVED_SHARED STV_DEFAULT"
__nv_reservedSMEM_offset_0_alias:
	.zero		0
	.zero		64


//--------------------- .nv.constant0.__accrg_jacobi__1_1 --------------------------
	.section	.nv.constant0.__accrg_jacobi__1_1,"a",@progbits
	.sectionflags	@""
	.align	4
.nv.constant0.__accrg_jacobi__1_1:
	.zero		944


//--------------------- SYMBOLS --------------------------

	.type		.nv.reservedSmem.offset0,@object
	.size		.nv.reservedSmem.offset0,0x4
